//
// Generated by NVIDIA NVVM Compiler
//
// Compiler Build ID: CL-36424714
// Cuda compilation tools, release 13.0, V13.0.88
// Based on NVVM 20.0.0
//

.version 9.0
.target sm_100
.address_size 64

	// .globl	_Z25alphabet_matching_penaltyPi

.visible .entry _Z25alphabet_matching_penaltyPi(
	.param .u64 .ptr .align 1 _Z25alphabet_matching_penaltyPi_param_0
)
{
	.reg .pred 	%p<3>;
	.reg .b32 	%r<14>;
	.reg .b64 	%rd<7>;

	ld.param.u64 	%rd2, [_Z25alphabet_matching_penaltyPi_param_0];
	cvta.to.global.u64 	%rd1, %rd2;
	mov.u32 	%r4, %ctaid.x;
	mov.u32 	%r5, %ntid.x;
	mov.u32 	%r6, %tid.x;
	mad.lo.s32 	%r1, %r4, %r5, %r6;
	mov.u32 	%r7, %ctaid.y;
	mov.u32 	%r8, %ntid.y;
	mov.u32 	%r9, %tid.y;
	mad.lo.s32 	%r10, %r7, %r8, %r9;
	max.u32 	%r11, %r1, %r10;
	setp.gt.u32 	%p1, %r11, 25;
	@%p1 bra 	$L__BB0_4;
	mad.lo.s32 	%r3, %r1, 26, %r10;
	setp.ne.s32 	%p2, %r1, %r10;
	@%p2 bra 	$L__BB0_3;
	mul.wide.u32 	%rd5, %r3, 4;
	add.s64 	%rd6, %rd1, %rd5;
	mov.b32 	%r13, 0;
	st.global.u32 	[%rd6], %r13;
	bra.uni 	$L__BB0_4;
$L__BB0_3:
	mul.wide.u32 	%rd3, %r3, 4;
	add.s64 	%rd4, %rd1, %rd3;
	mov.b32 	%r12, 1;
	st.global.u32 	[%rd4], %r12;
$L__BB0_4:
	ret;

}
	// .globl	_Z15align_filling_1mmPii
.visible .entry _Z15align_filling_1mmPii(
	.param .u64 _Z15align_filling_1mmPii_param_0,
	.param .u64 _Z15align_filling_1mmPii_param_1,
	.param .u64 .ptr .align 1 _Z15align_filling_1mmPii_param_2,
	.param .u32 _Z15align_filling_1mmPii_param_3
)
{
	.reg .pred 	%p<4>;
	.reg .b32 	%r<15>;
	.reg .b64 	%rd<13>;

	ld.param.u64 	%rd3, [_Z15align_filling_1mmPii_param_0];
	ld.param.u64 	%rd5, [_Z15align_filling_1mmPii_param_1];
	ld.param.u64 	%rd4, [_Z15align_filling_1mmPii_param_2];
	ld.param.u32 	%r1, [_Z15align_filling_1mmPii_param_3];
	mov.u32 	%r2, %ctaid.x;
	mov.u32 	%r3, %ntid.x;
	mov.u32 	%r4, %tid.x;
	mad.lo.s32 	%r5, %r2, %r3, %r4;
	mov.u32 	%r6, %ctaid.y;
	mov.u32 	%r7, %ntid.y;
	mov.u32 	%r8, %tid.y;
	mad.lo.s32 	%r9, %r6, %r7, %r8;
	cvt.s64.s32 	%rd1, %r5;
	setp.lt.u64 	%p1, %rd3, %rd1;
	cvt.u64.u32 	%rd2, %r9;
	setp.lt.u64 	%p2, %rd5, %rd2;
	or.pred  	%p3, %p1, %p2;
	@%p3 bra 	$L__BB1_2;
	cvt.u32.u64 	%r11, %rd2;
	cvt.u32.u64 	%r12, %rd1;
	cvta.to.global.u64 	%rd7, %rd4;
	mul.lo.s32 	%r13, %r1, %r12;
	mul.lo.s64 	%rd8, %rd3, %rd1;
	shl.b64 	%rd9, %rd8, 2;
	add.s64 	%rd10, %rd7, %rd9;
	st.global.u32 	[%rd10], %r13;
	mul.lo.s32 	%r14, %r1, %r11;
	shl.b64 	%rd11, %rd2, 2;
	add.s64 	%rd12, %rd7, %rd11;
	st.global.u32 	[%rd12], %r14;
$L__BB1_2:
	ret;

}


// ===== COMPILED SASS (sm_100) =====

	.target	sm_100

	.elftype	@"ET_EXEC"


//--------------------- .note.nv.tkinfo           --------------------------
	.section	.note.nv.tkinfo,"",@"SHT_NOTE"
	.sectionflags	@"SHF_NOTE_NV_TKINFO"
	.tkinfo
        /*0018*/ 	.word	0x00000002
        /*0030*/ 	.string	""
        /*0030*/ 	.string	"ptxas"
        /*0030*/ 	.string	"Cuda compilation tools, release 13.0, V13.0.88"
        /*0030*/ 	.string	"Build cuda_13.0.r13.0/compiler.36424714_0"
        /*0030*/ 	.string	"-arch sm_100 -m 64 "



//--------------------- .note.nv.cuinfo           --------------------------
	.section	.note.nv.cuinfo,"",@"SHT_NOTE"
	.sectionflags	@"SHF_NOTE_NV_CUINFO"
        /*0018*/ 	.short	0x0002
        /*001a*/ 	.short	0x0064
        /*001c*/ 	.short	0x0082
	.zero		2


//--------------------- .nv.info                  --------------------------
	.section	.nv.info,"",@"SHT_CUDA_INFO"
	.align	4


	//----- nvinfo : EIATTR_REGCOUNT
	.align		4
        /*0000*/ 	.byte	0x04, 0x2f
        /*0002*/ 	.short	(.L_1 - .L_0)
	.align		4
.L_0:
        /*0004*/ 	.word	index@(_Z25alphabet_matching_penaltyPi)
        /*0008*/ 	.word	0x0000000a


	//----- nvinfo : EIATTR_FRAME_SIZE
	.align		4
.L_1:
        /*000c*/ 	.byte	0x04, 0x11
        /*000e*/ 	.short	(.L_3 - .L_2)
	.align		4
.L_2:
        /*0010*/ 	.word	index@(_Z25alphabet_matching_penaltyPi)
        /*0014*/ 	.word	0x00000000


	//----- nvinfo : EIATTR_REGCOUNT
	.align		4
.L_3:
        /*0018*/ 	.byte	0x04, 0x2f
        /*001a*/ 	.short	(.L_5 - .L_4)
	.align		4
.L_4:
        /*001c*/ 	.word	index@(_Z15align_filling_1mmPii)
        /*0020*/ 	.word	0x0000000c


	//----- nvinfo : EIATTR_FRAME_SIZE
	.align		4
.L_5:
        /*0024*/ 	.byte	0x04, 0x11
        /*0026*/ 	.short	(.L_7 - .L_6)
	.align		4
.L_6:
        /*0028*/ 	.word	index@(_Z15align_filling_1mmPii)
        /*002c*/ 	.word	0x00000000


	//----- nvinfo : EIATTR_MIN_STACK_SIZE
	.align		4
.L_7:
        /*0030*/ 	.byte	0x04, 0x12
        /*0032*/ 	.short	(.L_9 - .L_8)
	.align		4
.L_8:
        /*0034*/ 	.word	index@(_Z15align_filling_1mmPii)
        /*0038*/ 	.word	0x00000000


	//----- nvinfo : EIATTR_MIN_STACK_SIZE
	.align		4
.L_9:
        /*003c*/ 	.byte	0x04, 0x12
        /*003e*/ 	.short	(.L_11 - .L_10)
	.align		4
.L_10:
        /*0040*/ 	.word	index@(_Z25alphabet_matching_penaltyPi)
        /*0044*/ 	.word	0x00000000
.L_11:


//--------------------- .nv.compat                --------------------------
	.section	.nv.compat,"",@"SHT_CUDA_COMPAT_INFO"
	.align	4
        /*0000*/ 	.byte	0x02, 0x09, 0x00, 0x00, 0x02, 0x02, 0x01, 0x00, 0x02, 0x05, 0x05, 0x00, 0x03, 0x07, 0x01, 0x01
        /*0010*/ 	.byte	0x02, 0x03, 0x00, 0x00, 0x02, 0x06, 0x01, 0x00, 0x04, 0x0b, 0x08, 0x00, 0x09, 0x00, 0x00, 0x00
        /*0020*/ 	.byte	0x00, 0x00, 0x00, 0x00


//--------------------- .nv.info._Z15align_filling_1mmPii --------------------------
	.section	.nv.info._Z15align_filling_1mmPii,"",@"SHT_CUDA_INFO"
	.sectionflags	@""
	.align	4


	//----- nvinfo : EIATTR_CUDA_API_VERSION
	.align		4
        /*0000*/ 	.byte	0x04, 0x37
        /*0002*/ 	.short	(.L_13 - .L_12)
.L_12:
        /*0004*/ 	.word	0x00000082


	//----- nvinfo : EIATTR_KPARAM_INFO
	.align		4
.L_13:
        /*0008*/ 	.byte	0x04, 0x17
        /*000a*/ 	.short	(.L_15 - .L_14)
.L_14:
        /*000c*/ 	.word	0x00000000
        /*0010*/ 	.short	0x0003
        /*0012*/ 	.short	0x0018
        /*0014*/ 	.byte	0x00, 0xf0, 0x11, 0x00


	//----- nvinfo : EIATTR_KPARAM_INFO
	.align		4
.L_15:
        /*0018*/ 	.byte	0x04, 0x17
        /*001a*/ 	.short	(.L_17 - .L_16)
.L_16:
        /*001c*/ 	.word	0x00000000
        /*0020*/ 	.short	0x0002
        /*0022*/ 	.short	0x0010
        /*0024*/ 	.byte	0x00, 0xf5, 0x21, 0x00


	//----- nvinfo : EIATTR_KPARAM_INFO
	.align		4
.L_17:
        /*0028*/ 	.byte	0x04, 0x17
        /*002a*/ 	.short	(.L_19 - .L_18)
.L_18:
        /*002c*/ 	.word	0x00000000
        /*0030*/ 	.short	0x0001
        /*0032*/ 	.short	0x0008
        /*0034*/ 	.byte	0x00, 0xf0, 0x21, 0x00


	//----- nvinfo : EIATTR_KPARAM_INFO
	.align		4
.L_19:
        /*0038*/ 	.byte	0x04, 0x17
        /*003a*/ 	.short	(.L_21 - .L_20)
.L_20:
        /*003c*/ 	.word	0x00000000
        /*0040*/ 	.short	0x0000
        /*0042*/ 	.short	0x0000
        /*0044*/ 	.byte	0x00, 0xf0, 0x21, 0x00


	//----- nvinfo : EIATTR_SPARSE_MMA_MASK
	.align		4
.L_21:
        /*0048*/ 	.byte	0x03, 0x50
        /*004a*/ 	.short	0x0000


	//----- nvinfo : EIATTR_MAXREG_COUNT
	.align		4
        /*004c*/ 	.byte	0x03, 0x1b
        /*004e*/ 	.short	0x00ff


	//----- nvinfo : EIATTR_MERCURY_ISA_VERSION
	.align		4
        /*0050*/ 	.byte	0x03, 0x5f
        /*0052*/ 	.short	0x0101


	//----- nvinfo : EIATTR_VRC_CTA_INIT_COUNT
	.align		4
        /*0054*/ 	.byte	0x02, 0x4a
	.zero		1
	.zero		1


	//----- nvinfo : EIATTR_EXIT_INSTR_OFFSETS
	.align		4
        /*0058*/ 	.byte	0x04, 0x1c
        /*005a*/ 	.short	(.L_23 - .L_22)


	//   ....[0]....
.L_22:
        /*005c*/ 	.word	0x000000f0


	//   ....[1]....
        /*0060*/ 	.word	0x000001f0


	//----- nvinfo : EIATTR_CBANK_PARAM_SIZE
	.align		4
.L_23:
        /*0064*/ 	.byte	0x03, 0x19
        /*0066*/ 	.short	0x001c


	//----- nvinfo : EIATTR_PARAM_CBANK
	.align		4
        /*0068*/ 	.byte	0x04, 0x0a
        /*006a*/ 	.short	(.L_25 - .L_24)
	.align		4
.L_24:
        /*006c*/ 	.word	index@(.nv.constant0._Z15align_filling_1mmPii)
        /*0070*/ 	.short	0x0380
        /*0072*/ 	.short	0x001c


	//----- nvinfo : EIATTR_SW_WAR
	.align		4
.L_25:
        /*0074*/ 	.byte	0x04, 0x36
        /*0076*/ 	.short	(.L_27 - .L_26)
.L_26:
        /*0078*/ 	.word	0x00000008
.L_27:


//--------------------- .nv.info._Z25alphabet_matching_penaltyPi --------------------------
	.section	.nv.info._Z25alphabet_matching_penaltyPi,"",@"SHT_CUDA_INFO"
	.sectionflags	@""
	.align	4


	//----- nvinfo : EIATTR_CUDA_API_VERSION
	.align		4
        /*0000*/ 	.byte	0x04, 0x37
        /*0002*/ 	.short	(.L_29 - .L_28)
.L_28:
        /*0004*/ 	.word	0x00000082


	//----- nvinfo : EIATTR_KPARAM_INFO
	.align		4
.L_29:
        /*0008*/ 	.byte	0x04, 0x17
        /*000a*/ 	.short	(.L_31 - .L_30)
.L_30:
        /*000c*/ 	.word	0x00000000
        /*0010*/ 	.short	0x0000
        /*0012*/ 	.short	0x0000
        /*0014*/ 	.byte	0x00, 0xf5, 0x21, 0x00


	//----- nvinfo : EIATTR_SPARSE_MMA_MASK
	.align		4
.L_31:
        /*0018*/ 	.byte	0x03, 0x50
        /*001a*/ 	.short	0x0000


	//----- nvinfo : EIATTR_MAXREG_COUNT
	.align		4
        /*001c*/ 	.byte	0x03, 0x1b
        /*001e*/ 	.short	0x00ff


	//----- nvinfo : EIATTR_MERCURY_ISA_VERSION
	.align		4
        /*0020*/ 	.byte	0x03, 0x5f
        /*0022*/ 	.short	0x0101


	//----- nvinfo : EIATTR_VRC_CTA_INIT_COUNT
	.align		4
        /*0024*/ 	.byte	0x02, 0x4a
	.zero		1
	.zero		1


	//----- nvinfo : EIATTR_EXIT_INSTR_OFFSETS
	.align		4
        /*0028*/ 	.byte	0x04, 0x1c
        /*002a*/ 	.short	(.L_33 - .L_32)


	//   ....[0]....
.L_32:
        /*002c*/ 	.word	0x000000b0


	//   ....[1]....
        /*0030*/ 	.word	0x00000120


	//   ....[2]....
        /*0034*/ 	.word	0x00000170


	//----- nvinfo : EIATTR_CBANK_PARAM_SIZE
	.align		4
.L_33:
        /*0038*/ 	.byte	0x03, 0x19
        /*003a*/ 	.short	0x0008


	//----- nvinfo : EIATTR_PARAM_CBANK
	.align		4
        /*003c*/ 	.byte	0x04, 0x0a
        /*003e*/ 	.short	(.L_35 - .L_34)
	.align		4
.L_34:
        /*0040*/ 	.word	index@(.nv.constant0._Z25alphabet_matching_penaltyPi)
        /*0044*/ 	.short	0x0380
        /*0046*/ 	.short	0x0008


	//----- nvinfo : EIATTR_SW_WAR
	.align		4
.L_35:
        /*0048*/ 	.byte	0x04, 0x36
        /*004a*/ 	.short	(.L_37 - .L_36)
.L_36:
        /*004c*/ 	.word	0x00000008
.L_37:


//--------------------- .nv.callgraph             --------------------------
	.section	.nv.callgraph,"",@"SHT_CUDA_CALLGRAPH"
	.align	4
	.sectionentsize	8
	.align		4
        /*0000*/ 	.word	0x00000000
	.align		4
        /*0004*/ 	.word	0xffffffff
	.align		4
        /*0008*/ 	.word	0x00000000
	.align		4
        /*000c*/ 	.word	0xfffffffe
	.align		4
        /*0010*/ 	.word	0x00000000
	.align		4
        /*0014*/ 	.word	0xfffffffd
	.align		4
        /*0018*/ 	.word	0x00000000
	.align		4
        /*001c*/ 	.word	0xfffffffc


//--------------------- .text._Z15align_filling_1mmPii --------------------------
	.section	.text._Z15align_filling_1mmPii,"ax",@progbits
	.align	128
        .global         _Z15align_filling_1mmPii
        .type           _Z15align_filling_1mmPii,@function
        .size           _Z15align_filling_1mmPii,(.L_x_2 - _Z15align_filling_1mmPii)
        .other          _Z15align_filling_1mmPii,@"STO_CUDA_ENTRY STV_DEFAULT"
_Z15align_filling_1mmPii:
.text._Z15align_filling_1mmPii:
[----:B------:R-:W-:Y:S01]  /*0000*/  LDC R1, c[0x0][0x37c] ;  /* 0x0000df00ff017b82 */ /* 0x000fe20000000800 */
[----:B------:R-:W0:Y:S07]  /*0010*/  S2R R5, SR_TID.Y ;  /* 0x0000000000057919 */ /* 0x000e2e0000002200 */
[----:B------:R-:W1:Y:S01]  /*0020*/  LDC R0, c[0x0][0x360] ;  /* 0x0000d800ff007b82 */ /* 0x000e620000000800 */
[----:B------:R-:W2:Y:S01]  /*0030*/  LDCU.128 UR8, c[0x0][0x380] ;  /* 0x00007000ff0877ac */ /* 0x000ea20008000c00 */
[----:B------:R-:W1:Y:S06]  /*0040*/  S2R R3, SR_TID.X ;  /* 0x0000000000037919 */ /* 0x000e6c0000002100 */
[----:B------:R-:W0:Y:S08]  /*0050*/  S2UR UR5, SR_CTAID.Y ;  /* 0x00000000000579c3 */ /* 0x000e300000002600 */
[----:B------:R-:W0:Y:S08]  /*0060*/  LDC R8, c[0x0][0x364] ;  /* 0x0000d900ff087b82 */ /* 0x000e300000000800 */
[----:B------:R-:W1:Y:S01]  /*0070*/  S2UR UR4, SR_CTAID.X ;  /* 0x00000000000479c3 */ /* 0x000e620000002500 */
[----:B0-----:R-:W-:-:S05]  /*0080*/  IMAD R8, R8, UR5, R5 ;  /* 0x0000000508087c24 */ /* 0x001fca000f8e0205 */
[----:B--2---:R-:W-:Y:S01]  /*0090*/  ISETP.GT.U32.AND P1, PT, R8, UR10, PT ;  /* 0x0000000a08007c0c */ /* 0x004fe2000bf24070 */
[----:B-1----:R-:W-:-:S03]  /*00a0*/  IMAD R0, R0, UR4, R3 ;  /* 0x0000000400007c24 */ /* 0x002fc6000f8e0203 */
[----:B------:R-:W-:Y:S02]  /*00b0*/  ISETP.GT.U32.AND.EX P1, PT, RZ, UR11, PT, P1 ;  /* 0x0000000bff007c0c */ /* 0x000fe4000bf24110 */
[----:B------:R-:W-:Y:S02]  /*00c0*/  ISETP.GT.U32.AND P0, PT, R0, UR8, PT ;  /* 0x0000000800007c0c */ /* 0x000fe4000bf04070 */
[----:B------:R-:W-:-:S04]  /*00d0*/  SHF.R.S32.HI R2, RZ, 0x1f, R0 ;  /* 0x0000001fff027819 */ /* 0x000fc80000011400 */
[----:B------:R-:W-:-:S13]  /*00e0*/  ISETP.GT.U32.OR.EX P0, PT, R2, UR9, P1, P0 ;  /* 0x0000000902007c0c */ /* 0x000fda0008f04500 */
[----:B------:R-:W-:Y:S05]  /*00f0*/  @P0 EXIT ;  /* 0x000000000000094d */ /* 0x000fea0003800000 */
[----:B------:R-:W0:Y:S01]  /*0100*/  LDCU.64 UR10, c[0x0][0x390] ;  /* 0x00007200ff0a77ac */ /* 0x000e220008000a00 */
[----:B------:R-:W-:Y:S02]  /*0110*/  IMAD R5, R2, UR8, RZ ;  /* 0x0000000802057c24 */ /* 0x000fe4000f8e02ff */
[C---:B------:R-:W-:Y:S01]  /*0120*/  IMAD.WIDE.U32 R2, R0.reuse, UR8, RZ ;  /* 0x0000000800027c25 */ /* 0x040fe2000f8e00ff */
[----:B------:R-:W1:Y:S03]  /*0130*/  LDCU UR6, c[0x0][0x398] ;  /* 0x00007300ff0677ac */ /* 0x000e660008000800 */
[----:B------:R-:W-:Y:S01]  /*0140*/  IMAD R5, R0, UR9, R5 ;  /* 0x0000000900057c24 */ /* 0x000fe2000f8e0205 */
[----:B------:R-:W2:Y:S03]  /*0150*/  LDCU.64 UR4, c[0x0][0x358] ;  /* 0x00006b00ff0477ac */ /* 0x000ea60008000a00 */
[----:B------:R-:W-:Y:S01]  /*0160*/  IMAD.IADD R3, R3, 0x1, R5 ;  /* 0x0000000103037824 */ /* 0x000fe200078e0205 */
[----:B0-----:R-:W-:-:S02]  /*0170*/  LEA R4, P0, R2, UR10, 0x2 ;  /* 0x0000000a02047c11 */ /* 0x001fc4000f8010ff */
[----:B------:R-:W-:Y:S02]  /*0180*/  LEA R6, P1, R8, UR10, 0x2 ;  /* 0x0000000a08067c11 */ /* 0x000fe4000f8210ff */
[----:B------:R-:W-:Y:S01]  /*0190*/  LEA.HI.X R5, R2, UR11, R3, 0x2, P0 ;  /* 0x0000000b02057c11 */ /* 0x000fe200080f1403 */
[----:B-1----:R-:W-:Y:S01]  /*01a0*/  IMAD R3, R0, UR6, RZ ;  /* 0x0000000600037c24 */ /* 0x002fe2000f8e02ff */
[C---:B------:R-:W-:Y:S01]  /*01b0*/  LEA.HI.X R7, R8.reuse, UR11, RZ, 0x2, P1 ;  /* 0x0000000b08077c11 */ /* 0x040fe200088f14ff */
[----:B------:R-:W-:-:S03]  /*01c0*/  IMAD R9, R8, UR6, RZ ;  /* 0x0000000608097c24 */ /* 0x000fc6000f8e02ff */
[----:B--2---:R-:W-:Y:S04]  /*01d0*/  STG.E desc[UR4][R4.64], R3 ;  /* 0x0000000304007986 */ /* 0x004fe8000c101904 */
[----:B------:R-:W-:Y:S01]  /*01e0*/  STG.E desc[UR4][R6.64], R9 ;  /* 0x0000000906007986 */ /* 0x000fe2000c101904 */
[----:B------:R-:W-:Y:S05]  /*01f0*/  EXIT ;  /* 0x000000000000794d */ /* 0x000fea0003800000 */
.L_x_0:
[----:B------:R-:W-:-:S00]  /*0200*/  BRA `(.L_x_0) ;  /* 0xfffffffc00fc7947 */ /* 0x000fc0000383ffff */
[----:B------:R-:W-:-:S00]  /*0210*/  NOP ;  /* 0x0000000000007918 */ /* 0x000fc00000000000 */
        /* <DEDUP_REMOVED lines=14> */
.L_x_2:


//--------------------- .text._Z25alphabet_matching_penaltyPi --------------------------
	.section	.text._Z25alphabet_matching_penaltyPi,"ax",@progbits
	.align	128
        .global         _Z25alphabet_matching_penaltyPi
        .type           _Z25alphabet_matching_penaltyPi,@function
        .size           _Z25alphabet_matching_penaltyPi,(.L_x_3 - _Z25alphabet_matching_penaltyPi)
        .other          _Z25alphabet_matching_penaltyPi,@"STO_CUDA_ENTRY STV_DEFAULT"
_Z25alphabet_matching_penaltyPi:
.text._Z25alphabet_matching_penaltyPi:
[----:B------:R-:W-:Y:S01]  /*0000*/  LDC R1, c[0x0][0x37c] ;  /* 0x0000df00ff017b82 */ /* 0x000fe20000000800 */
[----:B------:R-:W0:Y:S07]  /*0010*/  S2R R3, SR_TID.X ;  /* 0x0000000000037919 */ /* 0x000e2e0000002100 */
[----:B------:R-:W0:Y:S01]  /*0020*/  LDC R0, c[0x0][0x360] ;  /* 0x0000d800ff007b82 */ /* 0x000e220000000800 */
[----:B------:R-:W1:Y:S07]  /*0030*/  S2R R2, SR_TID.Y ;  /* 0x0000000000027919 */ /* 0x000e6e0000002200 */
[----:B------:R-:W0:Y:S08]  /*0040*/  S2UR UR4, SR_CTAID.X ;  /* 0x00000000000479c3 */ /* 0x000e300000002500 */
[----:B------:R-:W1:Y:S08]  /*0050*/  S2UR UR5, SR_CTAID.Y ;  /* 0x00000000000579c3 */ /* 0x000e700000002600 */
[----:B------:R-:W1:Y:S01]  /*0060*/  LDC R5, c[0x0][0x364] ;  /* 0x0000d900ff057b82 */ /* 0x000e620000000800 */
[----:B0-----:R-:W-:-:S02]  /*0070*/  IMAD R0, R0, UR4, R3 ;  /* 0x0000000400007c24 */ /* 0x001fc4000f8e0203 */
[----:B-1----:R-:W-:-:S05]  /*0080*/  IMAD R5, R5, UR5, R2 ;  /* 0x0000000505057c24 */ /* 0x002fca000f8e0202 */
[----:B------:R-:W-:-:S04]  /*0090*/  VIMNMX.U32 R2, PT, PT, R0, R5, !PT ;  /* 0x0000000500027248 */ /* 0x000fc80007fe0000 */
[----:B------:R-:W-:-:S13]  /*00a0*/  ISETP.GT.U32.AND P0, PT, R2, 0x19, PT ;  /* 0x000000190200780c */ /* 0x000fda0003f04070 */
[----:B------:R-:W-:Y:S05]  /*00b0*/  @P0 EXIT ;  /* 0x000000000000094d */ /* 0x000fea0003800000 */
[C---:B------:R-:W-:Y:S01]  /*00c0*/  ISETP.NE.AND P0, PT, R0.reuse, R5, PT ;  /* 0x000000050000720c */ /* 0x040fe20003f05270 */
[----:B------:R-:W0:Y:S01]  /*00d0*/  LDCU.64 UR4, c[0x0][0x358] ;  /* 0x00006b00ff0477ac */ /* 0x000e220008000a00 */
[----:B------:R-:W-:-:S11]  /*00e0*/  IMAD R5, R0, 0x1a, R5 ;  /* 0x0000001a00057824 */ /* 0x000fd600078e0205 */
[----:B------:R-:W1:Y:S02]  /*00f0*/  @!P0 LDC.64 R2, c[0x0][0x380] ;  /* 0x0000e000ff028b82 */ /* 0x000e640000000a00 */
[----:B-1----:R-:W-:-:S05]  /*0100*/  @!P0 IMAD.WIDE.U32 R2, R5, 0x4, R2 ;  /* 0x0000000405028825 */ /* 0x002fca00078e0002 */
[----:B0-----:R0:W-:Y:S01]  /*0110*/  @!P0 STG.E desc[UR4][R2.64], RZ ;  /* 0x000000ff02008986 */ /* 0x0011e2000c101904 */
[----:B------:R-:W-:Y:S05]  /*0120*/  @!P0 EXIT ;  /* 0x000000000000894d */ /* 0x000fea0003800000 */
[----:B0-----:R-:W0:Y:S01]  /*0130*/  LDC.64 R2, c[0x0][0x380] ;  /* 0x0000e000ff027b82 */ /* 0x001e220000000a00 */
[----:B------:R-:W-:Y:S02]  /*0140*/  HFMA2 R7, -RZ, RZ, 0, 5.9604644775390625e-08 ;  /* 0x00000001ff077431 */ /* 0x000fe400000001ff */
[----:B0-----:R-:W-:-:S05]  /*0150*/  IMAD.WIDE.U32 R2, R5, 0x4, R2 ;  /* 0x0000000405027825 */ /* 0x001fca00078e0002 */
[----:B------:R-:W-:Y:S01]  /*0160*/  STG.E desc[UR4][R2.64], R7 ;  /* 0x0000000702007986 */ /* 0x000fe2000c101904 */
[----:B------:R-:W-:Y:S05]  /*0170*/  EXIT ;  /* 0x000000000000794d */ /* 0x000fea0003800000 */
.L_x_1:
        /* <DEDUP_REMOVED lines=16> */
.L_x_3:


//--------------------- .nv.shared.reserved.0     --------------------------
	.section	.nv.shared.reserved.0,"aw",@nobits
	.weak		__nv_reservedSMEM_offset_0_alias
	.size		__nv_reservedSMEM_offset_0_alias, 0, 64
	.other		__nv_reservedSMEM_offset_0_alias,@"STO_CUDA_RESERVED_SHARED STV_DEFAULT"
__nv_reservedSMEM_offset_0_alias:
	.zero		0
	.zero		64


//--------------------- .nv.constant0._Z15align_filling_1mmPii --------------------------
	.section	.nv.constant0._Z15align_filling_1mmPii,"a",@progbits
	.sectionflags	@""
	.align	4
.nv.constant0._Z15align_filling_1mmPii:
	.zero		924


//--------------------- .nv.constant0._Z25alphabet_matching_penaltyPi --------------------------
	.section	.nv.constant0._Z25alphabet_matching_penaltyPi,"a",@progbits
	.sectionflags	@""
	.align	4
.nv.constant0._Z25alphabet_matching_penaltyPi:
	.zero		904


//--------------------- SYMBOLS --------------------------

	.type		.nv.reservedSmem.offset0,@object
	.size		.nv.reservedSmem.offset0,0x4
